//
// Generated by NVIDIA NVVM Compiler
//
// Compiler Build ID: CL-36424714
// Cuda compilation tools, release 13.0, V13.0.88
// Based on NVVM 20.0.0
//

.version 9.0
.target sm_100
.address_size 64

	// .globl	_Z12matMulKernelPKfS0_Pfi

.visible .entry _Z12matMulKernelPKfS0_Pfi(
	.param .u64 .ptr .align 1 _Z12matMulKernelPKfS0_Pfi_param_0,
	.param .u64 .ptr .align 1 _Z12matMulKernelPKfS0_Pfi_param_1,
	.param .u64 .ptr .align 1 _Z12matMulKernelPKfS0_Pfi_param_2,
	.param .u32 _Z12matMulKernelPKfS0_Pfi_param_3
)
{
	.reg .pred 	%p<12>;
	.reg .b32 	%r<91>;
	.reg .b32 	%f<55>;
	.reg .b64 	%rd<69>;

	ld.param.u64 	%rd5, [_Z12matMulKernelPKfS0_Pfi_param_0];
	ld.param.u64 	%rd6, [_Z12matMulKernelPKfS0_Pfi_param_1];
	ld.param.u64 	%rd4, [_Z12matMulKernelPKfS0_Pfi_param_2];
	ld.param.u32 	%r44, [_Z12matMulKernelPKfS0_Pfi_param_3];
	cvta.to.global.u64 	%rd1, %rd6;
	cvta.to.global.u64 	%rd2, %rd5;
	mov.u32 	%r45, %ctaid.y;
	mov.u32 	%r46, %ntid.y;
	mov.u32 	%r47, %tid.y;
	mad.lo.s32 	%r1, %r45, %r46, %r47;
	mov.u32 	%r48, %ctaid.x;
	mov.u32 	%r49, %ntid.x;
	mul.lo.s32 	%r2, %r48, %r49;
	mov.u32 	%r3, %tid.x;
	add.s32 	%r4, %r2, %r3;
	max.u32 	%r50, %r1, %r4;
	setp.ge.u32 	%p1, %r50, %r44;
	setp.lt.s32 	%p2, %r44, 1;
	or.pred  	%p3, %p1, %p2;
	@%p3 bra 	$L__BB0_12;
	cvta.to.global.u64 	%rd7, %rd4;
	mul.lo.s32 	%r5, %r44, %r1;
	add.s32 	%r52, %r5, %r4;
	mul.wide.u32 	%rd8, %r52, 4;
	add.s64 	%rd3, %rd7, %rd8;
	ld.global.f32 	%f52, [%rd3];
	and.b32  	%r6, %r44, 7;
	setp.lt.u32 	%p4, %r44, 8;
	mov.b32 	%r89, 0;
	@%p4 bra 	$L__BB0_4;
	and.b32  	%r89, %r44, 2147483640;
	neg.s32 	%r87, %r89;
	add.s32 	%r53, %r3, %r44;
	add.s32 	%r86, %r53, %r2;
	shl.b32 	%r10, %r44, 3;
	shl.b32 	%r54, %r44, 1;
	add.s32 	%r85, %r4, %r54;
	mad.lo.s32 	%r84, %r44, 3, %r4;
	shl.b32 	%r55, %r44, 2;
	add.s32 	%r83, %r4, %r55;
	mad.lo.s32 	%r82, %r44, 5, %r4;
	mad.lo.s32 	%r81, %r44, 6, %r4;
	mad.lo.s32 	%r80, %r44, 7, %r4;
	add.s32 	%r78, %r5, 3;
	mov.u32 	%r79, %r4;
$L__BB0_3:
	.pragma "nounroll";
	add.s32 	%r56, %r78, -3;
	mul.wide.u32 	%rd9, %r56, 4;
	add.s64 	%rd10, %rd2, %rd9;
	ld.global.f32 	%f9, [%rd10];
	mul.wide.u32 	%rd11, %r79, 4;
	add.s64 	%rd12, %rd1, %rd11;
	ld.global.f32 	%f10, [%rd12];
	fma.rn.f32 	%f11, %f9, %f10, %f52;
	st.global.f32 	[%rd3], %f11;
	add.s32 	%r57, %r78, -2;
	mul.wide.u32 	%rd13, %r57, 4;
	add.s64 	%rd14, %rd2, %rd13;
	ld.global.f32 	%f12, [%rd14];
	mul.wide.u32 	%rd15, %r86, 4;
	add.s64 	%rd16, %rd1, %rd15;
	ld.global.f32 	%f13, [%rd16];
	fma.rn.f32 	%f14, %f12, %f13, %f11;
	st.global.f32 	[%rd3], %f14;
	add.s32 	%r58, %r78, -1;
	mul.wide.u32 	%rd17, %r58, 4;
	add.s64 	%rd18, %rd2, %rd17;
	ld.global.f32 	%f15, [%rd18];
	mul.wide.u32 	%rd19, %r85, 4;
	add.s64 	%rd20, %rd1, %rd19;
	ld.global.f32 	%f16, [%rd20];
	fma.rn.f32 	%f17, %f15, %f16, %f14;
	st.global.f32 	[%rd3], %f17;
	add.s32 	%r59, %r78, 4;
	mul.wide.u32 	%rd21, %r78, 4;
	add.s64 	%rd22, %rd2, %rd21;
	ld.global.f32 	%f18, [%rd22];
	mul.wide.u32 	%rd23, %r84, 4;
	add.s64 	%rd24, %rd1, %rd23;
	ld.global.f32 	%f19, [%rd24];
	fma.rn.f32 	%f20, %f18, %f19, %f17;
	st.global.f32 	[%rd3], %f20;
	add.s32 	%r60, %r78, 1;
	mul.wide.u32 	%rd25, %r60, 4;
	add.s64 	%rd26, %rd2, %rd25;
	ld.global.f32 	%f21, [%rd26];
	mul.wide.u32 	%rd27, %r83, 4;
	add.s64 	%rd28, %rd1, %rd27;
	ld.global.f32 	%f22, [%rd28];
	fma.rn.f32 	%f23, %f21, %f22, %f20;
	st.global.f32 	[%rd3], %f23;
	add.s32 	%r61, %r78, 2;
	mul.wide.u32 	%rd29, %r61, 4;
	add.s64 	%rd30, %rd2, %rd29;
	ld.global.f32 	%f24, [%rd30];
	mul.wide.u32 	%rd31, %r82, 4;
	add.s64 	%rd32, %rd1, %rd31;
	ld.global.f32 	%f25, [%rd32];
	fma.rn.f32 	%f26, %f24, %f25, %f23;
	st.global.f32 	[%rd3], %f26;
	add.s32 	%r62, %r78, 3;
	mul.wide.u32 	%rd33, %r62, 4;
	add.s64 	%rd34, %rd2, %rd33;
	ld.global.f32 	%f27, [%rd34];
	mul.wide.u32 	%rd35, %r81, 4;
	add.s64 	%rd36, %rd1, %rd35;
	ld.global.f32 	%f28, [%rd36];
	fma.rn.f32 	%f29, %f27, %f28, %f26;
	st.global.f32 	[%rd3], %f29;
	mul.wide.u32 	%rd37, %r59, 4;
	add.s64 	%rd38, %rd2, %rd37;
	ld.global.f32 	%f30, [%rd38];
	mul.wide.u32 	%rd39, %r80, 4;
	add.s64 	%rd40, %rd1, %rd39;
	ld.global.f32 	%f31, [%rd40];
	fma.rn.f32 	%f52, %f30, %f31, %f29;
	st.global.f32 	[%rd3], %f52;
	add.s32 	%r87, %r87, 8;
	add.s32 	%r86, %r86, %r10;
	add.s32 	%r85, %r85, %r10;
	add.s32 	%r84, %r84, %r10;
	add.s32 	%r83, %r83, %r10;
	add.s32 	%r82, %r82, %r10;
	add.s32 	%r81, %r81, %r10;
	add.s32 	%r80, %r80, %r10;
	add.s32 	%r79, %r79, %r10;
	add.s32 	%r78, %r78, 8;
	setp.ne.s32 	%p5, %r87, 0;
	@%p5 bra 	$L__BB0_3;
$L__BB0_4:
	setp.eq.s32 	%p6, %r6, 0;
	@%p6 bra 	$L__BB0_12;
	and.b32  	%r39, %r44, 3;
	setp.lt.u32 	%p7, %r6, 4;
	@%p7 bra 	$L__BB0_7;
	add.s32 	%r63, %r89, %r5;
	mul.wide.u32 	%rd41, %r63, 4;
	add.s64 	%rd42, %rd2, %rd41;
	ld.global.f32 	%f32, [%rd42];
	mad.lo.s32 	%r64, %r89, %r44, %r4;
	mul.wide.u32 	%rd43, %r64, 4;
	add.s64 	%rd44, %rd1, %rd43;
	ld.global.f32 	%f33, [%rd44];
	fma.rn.f32 	%f34, %f32, %f33, %f52;
	st.global.f32 	[%rd3], %f34;
	add.s32 	%r65, %r63, 1;
	mul.wide.u32 	%rd45, %r65, 4;
	add.s64 	%rd46, %rd2, %rd45;
	ld.global.f32 	%f35, [%rd46];
	add.s32 	%r66, %r64, %r44;
	mul.wide.u32 	%rd47, %r66, 4;
	add.s64 	%rd48, %rd1, %rd47;
	ld.global.f32 	%f36, [%rd48];
	fma.rn.f32 	%f37, %f35, %f36, %f34;
	st.global.f32 	[%rd3], %f37;
	add.s32 	%r67, %r63, 2;
	mul.wide.u32 	%rd49, %r67, 4;
	add.s64 	%rd50, %rd2, %rd49;
	ld.global.f32 	%f38, [%rd50];
	add.s32 	%r68, %r66, %r44;
	mul.wide.u32 	%rd51, %r68, 4;
	add.s64 	%rd52, %rd1, %rd51;
	ld.global.f32 	%f39, [%rd52];
	fma.rn.f32 	%f40, %f38, %f39, %f37;
	st.global.f32 	[%rd3], %f40;
	add.s32 	%r69, %r63, 3;
	mul.wide.u32 	%rd53, %r69, 4;
	add.s64 	%rd54, %rd2, %rd53;
	ld.global.f32 	%f41, [%rd54];
	add.s32 	%r70, %r68, %r44;
	mul.wide.u32 	%rd55, %r70, 4;
	add.s64 	%rd56, %rd1, %rd55;
	ld.global.f32 	%f42, [%rd56];
	fma.rn.f32 	%f52, %f41, %f42, %f40;
	st.global.f32 	[%rd3], %f52;
	add.s32 	%r89, %r89, 4;
$L__BB0_7:
	setp.eq.s32 	%p8, %r39, 0;
	@%p8 bra 	$L__BB0_12;
	setp.eq.s32 	%p9, %r39, 1;
	@%p9 bra 	$L__BB0_10;
	add.s32 	%r71, %r89, %r5;
	mul.wide.u32 	%rd57, %r71, 4;
	add.s64 	%rd58, %rd2, %rd57;
	ld.global.f32 	%f43, [%rd58];
	mad.lo.s32 	%r72, %r89, %r44, %r4;
	mul.wide.u32 	%rd59, %r72, 4;
	add.s64 	%rd60, %rd1, %rd59;
	ld.global.f32 	%f44, [%rd60];
	fma.rn.f32 	%f45, %f43, %f44, %f52;
	st.global.f32 	[%rd3], %f45;
	add.s32 	%r73, %r71, 1;
	mul.wide.u32 	%rd61, %r73, 4;
	add.s64 	%rd62, %rd2, %rd61;
	ld.global.f32 	%f46, [%rd62];
	add.s32 	%r74, %r72, %r44;
	mul.wide.u32 	%rd63, %r74, 4;
	add.s64 	%rd64, %rd1, %rd63;
	ld.global.f32 	%f47, [%rd64];
	fma.rn.f32 	%f52, %f46, %f47, %f45;
	st.global.f32 	[%rd3], %f52;
	add.s32 	%r89, %r89, 2;
$L__BB0_10:
	and.b32  	%r75, %r44, 1;
	setp.eq.b32 	%p10, %r75, 1;
	not.pred 	%p11, %p10;
	@%p11 bra 	$L__BB0_12;
	add.s32 	%r76, %r89, %r5;
	mul.wide.u32 	%rd65, %r76, 4;
	add.s64 	%rd66, %rd2, %rd65;
	ld.global.f32 	%f48, [%rd66];
	mad.lo.s32 	%r77, %r89, %r44, %r4;
	mul.wide.u32 	%rd67, %r77, 4;
	add.s64 	%rd68, %rd1, %rd67;
	ld.global.f32 	%f49, [%rd68];
	fma.rn.f32 	%f50, %f48, %f49, %f52;
	st.global.f32 	[%rd3], %f50;
$L__BB0_12:
	ret;

}


// ===== COMPILED SASS (sm_100) =====

	.target	sm_100

	.elftype	@"ET_EXEC"


//--------------------- .note.nv.tkinfo           --------------------------
	.section	.note.nv.tkinfo,"",@"SHT_NOTE"
	.sectionflags	@"SHF_NOTE_NV_TKINFO"
	.tkinfo
        /*0018*/ 	.word	0x00000002
        /*0030*/ 	.string	""
        /*0030*/ 	.string	"ptxas"
        /*0030*/ 	.string	"Cuda compilation tools, release 13.0, V13.0.88"
        /*0030*/ 	.string	"Build cuda_13.0.r13.0/compiler.36424714_0"
        /*0030*/ 	.string	"-arch sm_100 -m 64 "



//--------------------- .note.nv.cuinfo           --------------------------
	.section	.note.nv.cuinfo,"",@"SHT_NOTE"
	.sectionflags	@"SHF_NOTE_NV_CUINFO"
        /*0018*/ 	.short	0x0002
        /*001a*/ 	.short	0x0064
        /*001c*/ 	.short	0x0082
	.zero		2


//--------------------- .nv.info                  --------------------------
	.section	.nv.info,"",@"SHT_CUDA_INFO"
	.align	4


	//----- nvinfo : EIATTR_REGCOUNT
	.align		4
        /*0000*/ 	.byte	0x04, 0x2f
        /*0002*/ 	.short	(.L_1 - .L_0)
	.align		4
.L_0:
        /*0004*/ 	.word	index@(_Z12matMulKernelPKfS0_Pfi)
        /*0008*/ 	.word	0x00000020


	//----- nvinfo : EIATTR_FRAME_SIZE
	.align		4
.L_1:
        /*000c*/ 	.byte	0x04, 0x11
        /*000e*/ 	.short	(.L_3 - .L_2)
	.align		4
.L_2:
        /*0010*/ 	.word	index@(_Z12matMulKernelPKfS0_Pfi)
        /*0014*/ 	.word	0x00000000


	//----- nvinfo : EIATTR_MIN_STACK_SIZE
	.align		4
.L_3:
        /*0018*/ 	.byte	0x04, 0x12
        /*001a*/ 	.short	(.L_5 - .L_4)
	.align		4
.L_4:
        /*001c*/ 	.word	index@(_Z12matMulKernelPKfS0_Pfi)
        /*0020*/ 	.word	0x00000000
.L_5:


//--------------------- .nv.compat                --------------------------
	.section	.nv.compat,"",@"SHT_CUDA_COMPAT_INFO"
	.align	4
        /*0000*/ 	.byte	0x02, 0x09, 0x00, 0x00, 0x02, 0x02, 0x01, 0x00, 0x02, 0x05, 0x05, 0x00, 0x03, 0x07, 0x01, 0x01
        /*0010*/ 	.byte	0x02, 0x03, 0x00, 0x00, 0x02, 0x06, 0x01, 0x00, 0x04, 0x0b, 0x08, 0x00, 0x09, 0x00, 0x00, 0x00
        /*0020*/ 	.byte	0x00, 0x00, 0x00, 0x00


//--------------------- .nv.info._Z12matMulKernelPKfS0_Pfi --------------------------
	.section	.nv.info._Z12matMulKernelPKfS0_Pfi,"",@"SHT_CUDA_INFO"
	.sectionflags	@""
	.align	4


	//----- nvinfo : EIATTR_CUDA_API_VERSION
	.align		4
        /*0000*/ 	.byte	0x04, 0x37
        /*0002*/ 	.short	(.L_7 - .L_6)
.L_6:
        /*0004*/ 	.word	0x00000082


	//----- nvinfo : EIATTR_KPARAM_INFO
	.align		4
.L_7:
        /*0008*/ 	.byte	0x04, 0x17
        /*000a*/ 	.short	(.L_9 - .L_8)
.L_8:
        /*000c*/ 	.word	0x00000000
        /*0010*/ 	.short	0x0003
        /*0012*/ 	.short	0x0018
        /*0014*/ 	.byte	0x00, 0xf0, 0x11, 0x00


	//----- nvinfo : EIATTR_KPARAM_INFO
	.align		4
.L_9:
        /*0018*/ 	.byte	0x04, 0x17
        /*001a*/ 	.short	(.L_11 - .L_10)
.L_10:
        /*001c*/ 	.word	0x00000000
        /*0020*/ 	.short	0x0002
        /*0022*/ 	.short	0x0010
        /*0024*/ 	.byte	0x00, 0xf5, 0x21, 0x00


	//----- nvinfo : EIATTR_KPARAM_INFO
	.align		4
.L_11:
        /*0028*/ 	.byte	0x04, 0x17
        /*002a*/ 	.short	(.L_13 - .L_12)
.L_12:
        /*002c*/ 	.word	0x00000000
        /*0030*/ 	.short	0x0001
        /*0032*/ 	.short	0x0008
        /*0034*/ 	.byte	0x00, 0xf5, 0x21, 0x00


	//----- nvinfo : EIATTR_KPARAM_INFO
	.align		4
.L_13:
        /*0038*/ 	.byte	0x04, 0x17
        /*003a*/ 	.short	(.L_15 - .L_14)
.L_14:
        /*003c*/ 	.word	0x00000000
        /*0040*/ 	.short	0x0000
        /*0042*/ 	.short	0x0000
        /*0044*/ 	.byte	0x00, 0xf5, 0x21, 0x00


	//----- nvinfo : EIATTR_SPARSE_MMA_MASK
	.align		4
.L_15:
        /*0048*/ 	.byte	0x03, 0x50
        /*004a*/ 	.short	0x0000


	//----- nvinfo : EIATTR_MAXREG_COUNT
	.align		4
        /*004c*/ 	.byte	0x03, 0x1b
        /*004e*/ 	.short	0x00ff


	//----- nvinfo : EIATTR_MERCURY_ISA_VERSION
	.align		4
        /*0050*/ 	.byte	0x03, 0x5f
        /*0052*/ 	.short	0x0101


	//----- nvinfo : EIATTR_VRC_CTA_INIT_COUNT
	.align		4
        /*0054*/ 	.byte	0x02, 0x4a
	.zero		1
	.zero		1


	//----- nvinfo : EIATTR_EXIT_INSTR_OFFSETS
	.align		4
        /*0058*/ 	.byte	0x04, 0x1c
        /*005a*/ 	.short	(.L_17 - .L_16)


	//   ....[0]....
.L_16:
        /*005c*/ 	.word	0x000000e0


	//   ....[1]....
        /*0060*/ 	.word	0x00000690


	//   ....[2]....
        /*0064*/ 	.word	0x00000910


	//   ....[3]....
        /*0068*/ 	.word	0x00000a90


	//   ....[4]....
        /*006c*/ 	.word	0x00000b40


	//----- nvinfo : EIATTR_CBANK_PARAM_SIZE
	.align		4
.L_17:
        /*0070*/ 	.byte	0x03, 0x19
        /*0072*/ 	.short	0x001c


	//----- nvinfo : EIATTR_PARAM_CBANK
	.align		4
        /*0074*/ 	.byte	0x04, 0x0a
        /*0076*/ 	.short	(.L_19 - .L_18)
	.align		4
.L_18:
        /*0078*/ 	.word	index@(.nv.constant0._Z12matMulKernelPKfS0_Pfi)
        /*007c*/ 	.short	0x0380
        /*007e*/ 	.short	0x001c


	//----- nvinfo : EIATTR_SW_WAR
	.align		4
.L_19:
        /*0080*/ 	.byte	0x04, 0x36
        /*0082*/ 	.short	(.L_21 - .L_20)
.L_20:
        /*0084*/ 	.word	0x00000008
.L_21:


//--------------------- .nv.callgraph             --------------------------
	.section	.nv.callgraph,"",@"SHT_CUDA_CALLGRAPH"
	.align	4
	.sectionentsize	8
	.align		4
        /*0000*/ 	.word	0x00000000
	.align		4
        /*0004*/ 	.word	0xffffffff
	.align		4
        /*0008*/ 	.word	0x00000000
	.align		4
        /*000c*/ 	.word	0xfffffffe
	.align		4
        /*0010*/ 	.word	0x00000000
	.align		4
        /*0014*/ 	.word	0xfffffffd
	.align		4
        /*0018*/ 	.word	0x00000000
	.align		4
        /*001c*/ 	.word	0xfffffffc


//--------------------- .text._Z12matMulKernelPKfS0_Pfi --------------------------
	.section	.text._Z12matMulKernelPKfS0_Pfi,"ax",@progbits
	.align	128
        .global         _Z12matMulKernelPKfS0_Pfi
        .type           _Z12matMulKernelPKfS0_Pfi,@function
        .size           _Z12matMulKernelPKfS0_Pfi,(.L_x_5 - _Z12matMulKernelPKfS0_Pfi)
        .other          _Z12matMulKernelPKfS0_Pfi,@"STO_CUDA_ENTRY STV_DEFAULT"
_Z12matMulKernelPKfS0_Pfi:
.text._Z12matMulKernelPKfS0_Pfi:
[----:B------:R-:W-:Y:S01]  /*0000*/  LDC R1, c[0x0][0x37c] ;  /* 0x0000df00ff017b82 */ /* 0x000fe20000000800 */
[----:B------:R-:W0:Y:S07]  /*0010*/  S2R R2, SR_TID.Y ;  /* 0x0000000000027919 */ /* 0x000e2e0000002200 */
[----:B------:R-:W1:Y:S01]  /*0020*/  S2UR UR4, SR_CTAID.X ;  /* 0x00000000000479c3 */ /* 0x000e620000002500 */
[----:B------:R-:W2:Y:S07]  /*0030*/  S2R R9, SR_TID.X ;  /* 0x0000000000097919 */ /* 0x000eae0000002100 */
[----:B------:R-:W0:Y:S08]  /*0040*/  S2UR UR6, SR_CTAID.Y ;  /* 0x00000000000679c3 */ /* 0x000e300000002600 */
[----:B------:R-:W0:Y:S01]  /*0050*/  LDC R3, c[0x0][0x364] ;  /* 0x0000d900ff037b82 */ /* 0x000e220000000800 */
[----:B------:R-:W1:Y:S07]  /*0060*/  LDCU UR5, c[0x0][0x360] ;  /* 0x00006c00ff0577ac */ /* 0x000e6e0008000800 */
[----:B------:R-:W3:Y:S01]  /*0070*/  LDC R0, c[0x0][0x398] ;  /* 0x0000e600ff007b82 */ /* 0x000ee20000000800 */
[----:B-1----:R-:W-:Y:S01]  /*0080*/  UIMAD UR4, UR4, UR5, URZ ;  /* 0x00000005040472a4 */ /* 0x002fe2000f8e02ff */
[----:B0-----:R-:W-:-:S05]  /*0090*/  IMAD R3, R3, UR6, R2 ;  /* 0x0000000603037c24 */ /* 0x001fca000f8e0202 */
[----:B--2---:R-:W-:-:S04]  /*00a0*/  IADD3 R5, PT, PT, R9, UR4, RZ ;  /* 0x0000000409057c10 */ /* 0x004fc8000fffe0ff */
[----:B------:R-:W-:Y:S02]  /*00b0*/  VIMNMX.U32 R7, PT, PT, R3, R5, !PT ;  /* 0x0000000503077248 */ /* 0x000fe40007fe0000 */
[----:B---3--:R-:W-:-:S04]  /*00c0*/  ISETP.GE.AND P0, PT, R0, 0x1, PT ;  /* 0x000000010000780c */ /* 0x008fc80003f06270 */
[----:B------:R-:W-:-:S13]  /*00d0*/  ISETP.GE.U32.OR P0, PT, R7, R0, !P0 ;  /* 0x000000000700720c */ /* 0x000fda0004706470 */
[----:B------:R-:W-:Y:S05]  /*00e0*/  @P0 EXIT ;  /* 0x000000000000094d */ /* 0x000fea0003800000 */
[----:B------:R-:W0:Y:S01]  /*00f0*/  LDC.64 R12, c[0x0][0x390] ;  /* 0x0000e400ff0c7b82 */ /* 0x000e220000000a00 */
[----:B------:R-:W1:Y:S01]  /*0100*/  LDCU.64 UR6, c[0x0][0x358] ;  /* 0x00006b00ff0677ac */ /* 0x000e620008000a00 */
[C---:B------:R-:W-:Y:S01]  /*0110*/  ISETP.GE.U32.AND P1, PT, R0.reuse, 0x8, PT ;  /* 0x000000080000780c */ /* 0x040fe20003f26070 */
[----:B------:R-:W-:Y:S01]  /*0120*/  IMAD R7, R3, R0, R5 ;  /* 0x0000000003077224 */ /* 0x000fe200078e0205 */
[----:B------:R-:W-:Y:S01]  /*0130*/  LOP3.LUT R2, R0, 0x7, RZ, 0xc0, !PT ;  /* 0x0000000700027812 */ /* 0x000fe200078ec0ff */
[----:B------:R-:W-:-:S03]  /*0140*/  HFMA2 R4, -RZ, RZ, 0, 0 ;  /* 0x00000000ff047431 */ /* 0x000fc600000001ff */
[----:B------:R-:W-:Y:S01]  /*0150*/  ISETP.NE.AND P0, PT, R2, RZ, PT ;  /* 0x000000ff0200720c */ /* 0x000fe20003f05270 */
[----:B0-----:R-:W-:-:S05]  /*0160*/  IMAD.WIDE.U32 R12, R7, 0x4, R12 ;  /* 0x00000004070c7825 */ /* 0x001fca00078e000c */
[----:B-1----:R0:W5:Y:S01]  /*0170*/  LDG.E R21, desc[UR6][R12.64] ;  /* 0x000000060c157981 */ /* 0x002162000c1e1900 */
[----:B------:R-:W-:Y:S06]  /*0180*/  @!P1 BRA `(.L_x_0) ;  /* 0x0000000400409947 */ /* 0x000fec0003800000 */
[C---:B------:R-:W-:Y:S01]  /*0190*/  LOP3.LUT R4, R0.reuse, 0x7ffffff8, RZ, 0xc0, !PT ;  /* 0x7ffffff800047812 */ /* 0x040fe200078ec0ff */
[C---:B------:R-:W-:Y:S01]  /*01a0*/  IMAD R27, R0.reuse, 0x5, R5 ;  /* 0x00000005001b7824 */ /* 0x040fe200078e0205 */
[C---:B------:R-:W-:Y:S01]  /*01b0*/  IADD3 R26, PT, PT, R0.reuse, UR4, R9 ;  /* 0x00000004001a7c10 */ /* 0x040fe2000fffe009 */
[C-C-:B------:R-:W-:Y:S01]  /*01c0*/  IMAD R9, R0.reuse, 0x3, R5.reuse ;  /* 0x0000000300097824 */ /* 0x140fe200078e0205 */
[CC--:B------:R-:W-:Y:S01]  /*01d0*/  LEA R7, R0.reuse, R5.reuse, 0x1 ;  /* 0x0000000500077211 */ /* 0x0c0fe200078e08ff */
[C-C-:B------:R-:W-:Y:S01]  /*01e0*/  IMAD R29, R0.reuse, 0x6, R5.reuse ;  /* 0x00000006001d7824 */ /* 0x140fe200078e0205 */
[CC--:B------:R-:W-:Y:S01]  /*01f0*/  LEA R11, R0.reuse, R5.reuse, 0x2 ;  /* 0x00000005000b7211 */ /* 0x0c0fe200078e10ff */
[----:B------:R-:W-:Y:S01]  /*0200*/  IMAD R8, R0, 0x7, R5 ;  /* 0x0000000700087824 */ /* 0x000fe200078e0205 */
[----:B------:R-:W-:Y:S01]  /*0210*/  MOV R10, R5 ;  /* 0x00000005000a7202 */ /* 0x000fe20000000f00 */
[----:B------:R-:W-:Y:S01]  /*0220*/  IMAD R28, R3, R0, 0x3 ;  /* 0x00000003031c7424 */ /* 0x000fe200078e0200 */
[----:B------:R-:W-:-:S07]  /*0230*/  IADD3 R6, PT, PT, -R4, RZ, RZ ;  /* 0x000000ff04067210 */ /* 0x000fce0007ffe1ff */
.L_x_1:
[----:B-1----:R-:W1:Y:S01]  /*0240*/  LDC.64 R16, c[0x0][0x380] ;  /* 0x0000e000ff107b82 */ /* 0x002e620000000a00 */
[----:B------:R-:W-:-:S07]  /*0250*/  IADD3 R25, PT, PT, R28, -0x3, RZ ;  /* 0xfffffffd1c197810 */ /* 0x000fce0007ffe0ff */
[----:B------:R-:W2:Y:S01]  /*0260*/  LDC.64 R14, c[0x0][0x388] ;  /* 0x0000e200ff0e7b82 */ /* 0x000ea20000000a00 */
[----:B-1----:R-:W-:-:S06]  /*0270*/  IMAD.WIDE.U32 R24, R25, 0x4, R16 ;  /* 0x0000000419187825 */ /* 0x002fcc00078e0010 */
[----:B------:R-:W3:Y:S01]  /*0280*/  LDG.E R24, desc[UR6][R24.64] ;  /* 0x0000000618187981 */ /* 0x000ee2000c1e1900 */
[----:B--2---:R-:W-:-:S06]  /*0290*/  IMAD.WIDE.U32 R18, R10, 0x4, R14 ;  /* 0x000000040a127825 */ /* 0x004fcc00078e000e */
[----:B------:R-:W3:Y:S01]  /*02a0*/  LDG.E R19, desc[UR6][R18.64] ;  /* 0x0000000612137981 */ /* 0x000ee2000c1e1900 */
[----:B------:R-:W-:Y:S01]  /*02b0*/  IADD3 R23, PT, PT, R28, -0x2, RZ ;  /* 0xfffffffe1c177810 */ /* 0x000fe20007ffe0ff */
[----:B---3-5:R-:W-:-:S04]  /*02c0*/  FFMA R19, R24, R19, R21 ;  /* 0x0000001318137223 */ /* 0x028fc80000000015 */
[----:B------:R-:W-:-:S04]  /*02d0*/  IMAD.WIDE.U32 R20, R23, 0x4, R16 ;  /* 0x0000000417147825 */ /* 0x000fc800078e0010 */
[----:B------:R-:W-:Y:S01]  /*02e0*/  IMAD.WIDE.U32 R22, R26, 0x4, R14 ;  /* 0x000000041a167825 */ /* 0x000fe200078e000e */
[----:B------:R1:W-:Y:S04]  /*02f0*/  STG.E desc[UR6][R12.64], R19 ;  /* 0x000000130c007986 */ /* 0x0003e8000c101906 */
[----:B------:R-:W2:Y:S04]  /*0300*/  LDG.E R20, desc[UR6][R20.64] ;  /* 0x0000000614147981 */ /* 0x000ea8000c1e1900 */
[----:B------:R-:W2:Y:S01]  /*0310*/  LDG.E R22, desc[UR6][R22.64] ;  /* 0x0000000616167981 */ /* 0x000ea2000c1e1900 */
[----:B------:R-:W-:-:S05]  /*0320*/  IADD3 R25, PT, PT, R28, -0x1, RZ ;  /* 0xffffffff1c197810 */ /* 0x000fca0007ffe0ff */
[----:B------:R-:W-:-:S04]  /*0330*/  IMAD.WIDE.U32 R24, R25, 0x4, R16 ;  /* 0x0000000419187825 */ /* 0x000fc800078e0010 */
[----:B--2---:R-:W-:Y:S01]  /*0340*/  FFMA R23, R20, R22, R19 ;  /* 0x0000001614177223 */ /* 0x004fe20000000013 */
[----:B-1----:R-:W-:-:S04]  /*0350*/  IMAD.WIDE.U32 R18, R7, 0x4, R14 ;  /* 0x0000000407127825 */ /* 0x002fc800078e000e */
[----:B------:R1:W-:Y:S04]  /*0360*/  STG.E desc[UR6][R12.64], R23 ;  /* 0x000000170c007986 */ /* 0x0003e8000c101906 */
[----:B------:R-:W2:Y:S04]  /*0370*/  LDG.E R24, desc[UR6][R24.64] ;  /* 0x0000000618187981 */ /* 0x000ea8000c1e1900 */
[----:B------:R-:W2:Y:S01]  /*0380*/  LDG.E R18, desc[UR6][R18.64] ;  /* 0x0000000612127981 */ /* 0x000ea2000c1e1900 */
[----:B------:R-:W-:-:S04]  /*0390*/  IMAD.WIDE.U32 R20, R9, 0x4, R14 ;  /* 0x0000000409147825 */ /* 0x000fc800078e000e */
[----:B--2---:R-:W-:Y:S01]  /*03a0*/  FFMA R25, R24, R18, R23 ;  /* 0x0000001218197223 */ /* 0x004fe20000000017 */
[----:B------:R-:W-:-:S04]  /*03b0*/  IMAD.WIDE.U32 R18, R28, 0x4, R16 ;  /* 0x000000041c127825 */ /* 0x000fc800078e0010 */
[----:B------:R2:W-:Y:S04]  /*03c0*/  STG.E desc[UR6][R12.64], R25 ;  /* 0x000000190c007986 */ /* 0x0005e8000c101906 */
[----:B------:R-:W3:Y:S04]  /*03d0*/  LDG.E R22, desc[UR6][R18.64] ;  /* 0x0000000612167981 */ /* 0x000ee8000c1e1900 */
[----:B------:R-:W3:Y:S01]  /*03e0*/  LDG.E R21, desc[UR6][R20.64] ;  /* 0x0000000614157981 */ /* 0x000ee2000c1e1900 */
[----:B-1----:R-:W-:Y:S01]  /*03f0*/  IADD3 R23, PT, PT, R28, 0x1, RZ ;  /* 0x000000011c177810 */ /* 0x002fe20007ffe0ff */
[----:B---3--:R-:W-:-:S04]  /*0400*/  FFMA R21, R22, R21, R25 ;  /* 0x0000001516157223 */ /* 0x008fc80000000019 */
[----:B------:R-:W-:-:S04]  /*0410*/  IMAD.WIDE.U32 R22, R23, 0x4, R16 ;  /* 0x0000000417167825 */ /* 0x000fc800078e0010 */
[----:B--2---:R-:W-:Y:S01]  /*0420*/  IMAD.WIDE.U32 R24, R11, 0x4, R14 ;  /* 0x000000040b187825 */ /* 0x004fe200078e000e */
[----:B------:R1:W-:Y:S04]  /*0430*/  STG.E desc[UR6][R12.64], R21 ;  /* 0x000000150c007986 */ /* 0x0003e8000c101906 */
[----:B------:R-:W2:Y:S04]  /*0440*/  LDG.E R22, desc[UR6][R22.64] ;  /* 0x0000000616167981 */ /* 0x000ea8000c1e1900 */
[----:B------:R-:W2:Y:S01]  /*0450*/  LDG.E R24, desc[UR6][R24.64] ;  /* 0x0000000618187981 */ /* 0x000ea2000c1e1900 */
[----:B------:R-:W-:-:S05]  /*0460*/  IADD3 R19, PT, PT, R28, 0x2, RZ ;  /* 0x000000021c137810 */ /* 0x000fca0007ffe0ff */
[----:B------:R-:W-:-:S04]  /*0470*/  IMAD.WIDE.U32 R18, R19, 0x4, R16 ;  /* 0x0000000413127825 */ /* 0x000fc800078e0010 */
[----:B--2---:R-:W-:Y:S01]  /*0480*/  FFMA R23, R22, R24, R21 ;  /* 0x0000001816177223 */ /* 0x004fe20000000015 */
[----:B-1----:R-:W-:-:S04]  /*0490*/  IMAD.WIDE.U32 R20, R27, 0x4, R14 ;  /* 0x000000041b147825 */ /* 0x002fc800078e000e */
[----:B------:R1:W-:Y:S04]  /*04a0*/  STG.E desc[UR6][R12.64], R23 ;  /* 0x000000170c007986 */ /* 0x0003e8000c101906 */
[----:B------:R-:W2:Y:S04]  /*04b0*/  LDG.E R18, desc[UR6][R18.64] ;  /* 0x0000000612127981 */ /* 0x000ea8000c1e1900 */
[----:B------:R-:W2:Y:S01]  /*04c0*/  LDG.E R20, desc[UR6][R20.64] ;  /* 0x0000000614147981 */ /* 0x000ea2000c1e1900 */
[----:B------:R-:W-:Y:S01]  /*04d0*/  IADD3 R25, PT, PT, R28, 0x3, RZ ;  /* 0x000000031c197810 */ /* 0x000fe20007ffe0ff */
[----:B--2---:R-:W-:-:S04]  /*04e0*/  FFMA R19, R18, R20, R23 ;  /* 0x0000001412137223 */ /* 0x004fc80000000017 */
[----:B-1----:R-:W-:-:S04]  /*04f0*/  IMAD.WIDE.U32 R22, R25, 0x4, R16 ;  /* 0x0000000419167825 */ /* 0x002fc800078e0010 */
[--C-:B------:R-:W-:Y:S01]  /*0500*/  IMAD.WIDE.U32 R24, R29, 0x4, R14.reuse ;  /* 0x000000041d187825 */ /* 0x100fe200078e000e */
[----:B------:R1:W-:Y:S04]  /*0510*/  STG.E desc[UR6][R12.64], R19 ;  /* 0x000000130c007986 */ /* 0x0003e8000c101906 */
[----:B------:R-:W2:Y:S04]  /*0520*/  LDG.E R22, desc[UR6][R22.64] ;  /* 0x0000000616167981 */ /* 0x000ea8000c1e1900 */
[----:B------:R-:W2:Y:S01]  /*0530*/  LDG.E R24, desc[UR6][R24.64] ;  /* 0x0000000618187981 */ /* 0x000ea2000c1e1900 */
[----:B------:R-:W-:Y:S01]  /*0540*/  IADD3 R21, PT, PT, R28, 0x4, RZ ;  /* 0x000000041c157810 */ /* 0x000fe20007ffe0ff */
[----:B------:R-:W-:-:S04]  /*0550*/  IMAD.WIDE.U32 R14, R8, 0x4, R14 ;  /* 0x00000004080e7825 */ /* 0x000fc800078e000e */
[----:B------:R-:W-:-:S04]  /*0560*/  IMAD.WIDE.U32 R16, R21, 0x4, R16 ;  /* 0x0000000415107825 */ /* 0x000fc800078e0010 */
[----:B--2---:R-:W-:-:S05]  /*0570*/  FFMA R23, R22, R24, R19 ;  /* 0x0000001816177223 */ /* 0x004fca0000000013 */
[----:B------:R1:W-:Y:S04]  /*0580*/  STG.E desc[UR6][R12.64], R23 ;  /* 0x000000170c007986 */ /* 0x0003e8000c101906 */
[----:B------:R-:W2:Y:S04]  /*0590*/  LDG.E R16, desc[UR6][R16.64] ;  /* 0x0000000610107981 */ /* 0x000ea8000c1e1900 */
[----:B------:R-:W2:Y:S01]  /*05a0*/  LDG.E R14, desc[UR6][R14.64] ;  /* 0x000000060e0e7981 */ /* 0x000ea2000c1e1900 */
[----:B------:R-:W-:-:S04]  /*05b0*/  IADD3 R6, PT, PT, R6, 0x8, RZ ;  /* 0x0000000806067810 */ /* 0x000fc80007ffe0ff */
[----:B------:R-:W-:Y:S02]  /*05c0*/  ISETP.NE.AND P1, PT, R6, RZ, PT ;  /* 0x000000ff0600720c */ /* 0x000fe40003f25270 */
[----:B------:R-:W-:Y:S02]  /*05d0*/  IADD3 R28, PT, PT, R28, 0x8, RZ ;  /* 0x000000081c1c7810 */ /* 0x000fe40007ffe0ff */
[C---:B------:R-:W-:Y:S02]  /*05e0*/  LEA R26, R0.reuse, R26, 0x3 ;  /* 0x0000001a001a7211 */ /* 0x040fe400078e18ff */
[C---:B------:R-:W-:Y:S02]  /*05f0*/  LEA R7, R0.reuse, R7, 0x3 ;  /* 0x0000000700077211 */ /* 0x040fe400078e18ff */
[C---:B------:R-:W-:Y:S02]  /*0600*/  LEA R9, R0.reuse, R9, 0x3 ;  /* 0x0000000900097211 */ /* 0x040fe400078e18ff */
[----:B------:R-:W-:-:S02]  /*0610*/  LEA R11, R0, R11, 0x3 ;  /* 0x0000000b000b7211 */ /* 0x000fc400078e18ff */
[C---:B------:R-:W-:Y:S02]  /*0620*/  LEA R27, R0.reuse, R27, 0x3 ;  /* 0x0000001b001b7211 */ /* 0x040fe400078e18ff */
[C---:B------:R-:W-:Y:S02]  /*0630*/  LEA R29, R0.reuse, R29, 0x3 ;  /* 0x0000001d001d7211 */ /* 0x040fe400078e18ff */
[C---:B------:R-:W-:Y:S02]  /*0640*/  LEA R8, R0.reuse, R8, 0x3 ;  /* 0x0000000800087211 */ /* 0x040fe400078e18ff */
[----:B------:R-:W-:Y:S01]  /*0650*/  LEA R10, R0, R10, 0x3 ;  /* 0x0000000a000a7211 */ /* 0x000fe200078e18ff */
[----:B--2---:R-:W-:-:S05]  /*0660*/  FFMA R21, R16, R14, R23 ;  /* 0x0000000e10157223 */ /* 0x004fca0000000017 */
[----:B------:R1:W-:Y:S01]  /*0670*/  STG.E desc[UR6][R12.64], R21 ;  /* 0x000000150c007986 */ /* 0x0003e2000c101906 */
[----:B------:R-:W-:Y:S05]  /*0680*/  @P1 BRA `(.L_x_1) ;  /* 0xfffffff800ec1947 */ /* 0x000fea000383ffff */
.L_x_0:
[----:B------:R-:W-:Y:S05]  /*0690*/  @!P0 EXIT ;  /* 0x000000000000894d */ /* 0x000fea0003800000 */
[----:B------:R-:W-:Y:S02]  /*06a0*/  ISETP.GE.U32.AND P0, PT, R2, 0x4, PT ;  /* 0x000000040200780c */ /* 0x000fe40003f06070 */
[----:B------:R-:W-:-:S04]  /*06b0*/  LOP3.LUT R10, R0, 0x3, RZ, 0xc0, !PT ;  /* 0x00000003000a7812 */ /* 0x000fc800078ec0ff */
[----:B------:R-:W-:-:S07]  /*06c0*/  ISETP.NE.AND P1, PT, R10, RZ, PT ;  /* 0x000000ff0a00720c */ /* 0x000fce0003f25270 */
[----:B------:R-:W-:Y:S06]  /*06d0*/  @!P0 BRA `(.L_x_2) ;  /* 0x00000000008c8947 */ /* 0x000fec0003800000 */
[----:B------:R-:W2:Y:S01]  /*06e0*/  LDC.64 R8, c[0x0][0x380] ;  /* 0x0000e000ff087b82 */ /* 0x000ea20000000a00 */
[-C--:B------:R-:W-:Y:S02]  /*06f0*/  IMAD R11, R3, R0.reuse, R4 ;  /* 0x00000000030b7224 */ /* 0x080fe400078e0204 */
[----:B-1----:R-:W-:-:S05]  /*0700*/  IMAD R19, R4, R0, R5 ;  /* 0x0000000004137224 */ /* 0x002fca00078e0205 */
[----:B------:R-:W1:Y:S01]  /*0710*/  LDC.64 R6, c[0x0][0x388] ;  /* 0x0000e200ff067b82 */ /* 0x000e620000000a00 */
[----:B--2---:R-:W-:-:S06]  /*0720*/  IMAD.WIDE.U32 R14, R11, 0x4, R8 ;  /* 0x000000040b0e7825 */ /* 0x004fcc00078e0008 */
[----:B------:R-:W2:Y:S01]  /*0730*/  LDG.E R14, desc[UR6][R14.64] ;  /* 0x000000060e0e7981 */ /* 0x000ea2000c1e1900 */
[----:B-1----:R-:W-:-:S06]  /*0740*/  IMAD.WIDE.U32 R16, R19, 0x4, R6 ;  /* 0x0000000413107825 */ /* 0x002fcc00078e0006 */
[----:B------:R-:W2:Y:S01]  /*0750*/  LDG.E R16, desc[UR6][R16.64] ;  /* 0x0000000610107981 */ /* 0x000ea2000c1e1900 */
[----:B------:R-:W-:Y:S02]  /*0760*/  IADD3 R25, PT, PT, R11, 0x1, RZ ;  /* 0x000000010b197810 */ /* 0x000fe40007ffe0ff */
[----:B------:R-:W-:-:S03]  /*0770*/  IADD3 R27, PT, PT, R19, R0, RZ ;  /* 0x00000000131b7210 */ /* 0x000fc60007ffe0ff */
[----:B------:R-:W-:-:S04]  /*0780*/  IMAD.WIDE.U32 R18, R25, 0x4, R8 ;  /* 0x0000000419127825 */ /* 0x000fc800078e0008 */
[----:B--2--5:R-:W-:Y:S01]  /*0790*/  FFMA R23, R14, R16, R21 ;  /* 0x000000100e177223 */ /* 0x024fe20000000015 */
[----:B------:R-:W-:-:S04]  /*07a0*/  IMAD.WIDE.U32 R20, R27, 0x4, R6 ;  /* 0x000000041b147825 */ /* 0x000fc800078e0006 */
[----:B------:R1:W-:Y:S04]  /*07b0*/  STG.E desc[UR6][R12.64], R23 ;  /* 0x000000170c007986 */ /* 0x0003e8000c101906 */
[----:B------:R-:W2:Y:S04]  /*07c0*/  LDG.E R18, desc[UR6][R18.64] ;  /* 0x0000000612127981 */ /* 0x000ea8000c1e1900 */
[----:B------:R-:W2:Y:S01]  /*07d0*/  LDG.E R20, desc[UR6][R20.64] ;  /* 0x0000000614147981 */ /* 0x000ea2000c1e1900 */
[----:B------:R-:W-:Y:S02]  /*07e0*/  IADD3 R29, PT, PT, R11, 0x2, RZ ;  /* 0x000000020b1d7810 */ /* 0x000fe40007ffe0ff */
[----:B------:R-:W-:-:S03]  /*07f0*/  IADD3 R27, PT, PT, R27, R0, RZ ;  /* 0x000000001b1b7210 */ /* 0x000fc60007ffe0ff */
[----:B------:R-:W-:-:S04]  /*0800*/  IMAD.WIDE.U32 R14, R29, 0x4, R8 ;  /* 0x000000041d0e7825 */ /* 0x000fc800078e0008 */
[----:B------:R-:W-:-:S04]  /*0810*/  IMAD.WIDE.U32 R16, R27, 0x4, R6 ;  /* 0x000000041b107825 */ /* 0x000fc800078e0006 */
[----:B--2---:R-:W-:-:S05]  /*0820*/  FFMA R25, R18, R20, R23 ;  /* 0x0000001412197223 */ /* 0x004fca0000000017 */
[----:B------:R2:W-:Y:S04]  /*0830*/  STG.E desc[UR6][R12.64], R25 ;  /* 0x000000190c007986 */ /* 0x0005e8000c101906 */
[----:B------:R-:W3:Y:S04]  /*0840*/  LDG.E R14, desc[UR6][R14.64] ;  /* 0x000000060e0e7981 */ /* 0x000ee8000c1e1900 */
[----:B------:R-:W3:Y:S01]  /*0850*/  LDG.E R16, desc[UR6][R16.64] ;  /* 0x0000000610107981 */ /* 0x000ee2000c1e1900 */
[----:B-1----:R-:W-:Y:S02]  /*0860*/  IADD3 R23, PT, PT, R11, 0x3, RZ ;  /* 0x000000030b177810 */ /* 0x002fe40007ffe0ff */
[----:B------:R-:W-:-:S03]  /*0870*/  IADD3 R27, PT, PT, R27, R0, RZ ;  /* 0x000000001b1b7210 */ /* 0x000fc60007ffe0ff */
[----:B------:R-:W-:-:S04]  /*0880*/  IMAD.WIDE.U32 R8, R23, 0x4, R8 ;  /* 0x0000000417087825 */ /* 0x000fc800078e0008 */
[----:B------:R-:W-:-:S04]  /*0890*/  IMAD.WIDE.U32 R6, R27, 0x4, R6 ;  /* 0x000000041b067825 */ /* 0x000fc800078e0006 */
[----:B---3--:R-:W-:-:S05]  /*08a0*/  FFMA R11, R14, R16, R25 ;  /* 0x000000100e0b7223 */ /* 0x008fca0000000019 */
[----:B------:R2:W-:Y:S04]  /*08b0*/  STG.E desc[UR6][R12.64], R11 ;  /* 0x0000000b0c007986 */ /* 0x0005e8000c101906 */
[----:B------:R-:W3:Y:S04]  /*08c0*/  LDG.E R8, desc[UR6][R8.64] ;  /* 0x0000000608087981 */ /* 0x000ee8000c1e1900 */
[----:B------:R-:W3:Y:S01]  /*08d0*/  LDG.E R6, desc[UR6][R6.64] ;  /* 0x0000000606067981 */ /* 0x000ee2000c1e1900 */
[----:B------:R-:W-:Y:S01]  /*08e0*/  IADD3 R4, PT, PT, R4, 0x4, RZ ;  /* 0x0000000404047810 */ /* 0x000fe20007ffe0ff */
[----:B---3--:R-:W-:-:S05]  /*08f0*/  FFMA R21, R8, R6, R11 ;  /* 0x0000000608157223 */ /* 0x008fca000000000b */
[----:B------:R2:W-:Y:S02]  /*0900*/  STG.E desc[UR6][R12.64], R21 ;  /* 0x000000150c007986 */ /* 0x0005e4000c101906 */
.L_x_2:
[----:B------:R-:W-:Y:S05]  /*0910*/  @!P1 EXIT ;  /* 0x000000000000994d */ /* 0x000fea0003800000 */
[----:B------:R-:W-:Y:S02]  /*0920*/  ISETP.NE.AND P0, PT, R10, 0x1, PT ;  /* 0x000000010a00780c */ /* 0x000fe40003f05270 */
[----:B------:R-:W-:-:S04]  /*0930*/  LOP3.LUT R2, R0, 0x1, RZ, 0xc0, !PT ;  /* 0x0000000100027812 */ /* 0x000fc800078ec0ff */
[----:B------:R-:W-:-:S07]  /*0940*/  ISETP.NE.U32.AND P1, PT, R2, 0x1, PT ;  /* 0x000000010200780c */ /* 0x000fce0003f25070 */
        /* <DEDUP_REMOVED lines=12> */
[----:B------:R-:W-:-:S04]  /*0a10*/  IMAD.WIDE.U32 R6, R19, 0x4, R6 ;  /* 0x0000000413067825 */ /* 0x000fc800078e0006 */
[----:B--2--5:R-:W-:-:S05]  /*0a20*/  FFMA R17, R10, R14, R21 ;  /* 0x0000000e0a117223 */ /* 0x024fca0000000015 */
[----:B------:R3:W-:Y:S04]  /*0a30*/  STG.E desc[UR6][R12.64], R17 ;  /* 0x000000110c007986 */ /* 0x0007e8000c101906 */
[----:B------:R-:W2:Y:S04]  /*0a40*/  LDG.E R8, desc[UR6][R8.64] ;  /* 0x0000000608087981 */ /* 0x000ea8000c1e1900 */
[----:B------:R-:W2:Y:S01]  /*0a50*/  LDG.E R6, desc[UR6][R6.64] ;  /* 0x0000000606067981 */ /* 0x000ea2000c1e1900 */
[----:B------:R-:W-:Y:S01]  /*0a60*/  IADD3 R4, PT, PT, R4, 0x2, RZ ;  /* 0x0000000204047810 */ /* 0x000fe20007ffe0ff */
[----:B--2---:R-:W-:-:S05]  /*0a70*/  FFMA R21, R8, R6, R17 ;  /* 0x0000000608157223 */ /* 0x004fca0000000011 */
[----:B------:R3:W-:Y:S02]  /*0a80*/  STG.E desc[UR6][R12.64], R21 ;  /* 0x000000150c007986 */ /* 0x0007e4000c101906 */
.L_x_3:
[----:B------:R-:W-:Y:S05]  /*0a90*/  @P1 EXIT ;  /* 0x000000000000194d */ /* 0x000fea0003800000 */
[----:B------:R-:W4:Y:S01]  /*0aa0*/  LDC.64 R6, c[0x0][0x380] ;  /* 0x0000e000ff067b82 */ /* 0x000f220000000a00 */
[-C--:B------:R-:W-:Y:S02]  /*0ab0*/  IMAD R3, R3, R0.reuse, R4 ;  /* 0x0000000003037224 */ /* 0x080fe400078e0204 */
[----:B------:R-:W-:-:S05]  /*0ac0*/  IMAD R5, R4, R0, R5 ;  /* 0x0000000004057224 */ /* 0x000fca00078e0205 */
[----:B------:R-:W0:Y:S01]  /*0ad0*/  LDC.64 R8, c[0x0][0x388] ;  /* 0x0000e200ff087b82 */ /* 0x000e220000000a00 */
[----:B----4-:R-:W-:-:S06]  /*0ae0*/  IMAD.WIDE.U32 R2, R3, 0x4, R6 ;  /* 0x0000000403027825 */ /* 0x010fcc00078e0006 */
[----:B------:R-:W1:Y:S01]  /*0af0*/  LDG.E R2, desc[UR6][R2.64] ;  /* 0x0000000602027981 */ /* 0x000e62000c1e1900 */
[----:B0-----:R-:W-:-:S06]  /*0b00*/  IMAD.WIDE.U32 R4, R5, 0x4, R8 ;  /* 0x0000000405047825 */ /* 0x001fcc00078e0008 */
[----:B------:R-:W1:Y:S02]  /*0b10*/  LDG.E R4, desc[UR6][R4.64] ;  /* 0x0000000604047981 */ /* 0x000e64000c1e1900 */
[----:B-123-5:R-:W-:-:S05]  /*0b20*/  FFMA R21, R2, R4, R21 ;  /* 0x0000000402157223 */ /* 0x02efca0000000015 */
[----:B------:R-:W-:Y:S01]  /*0b30*/  STG.E desc[UR6][R12.64], R21 ;  /* 0x000000150c007986 */ /* 0x000fe2000c101906 */
[----:B------:R-:W-:Y:S05]  /*0b40*/  EXIT ;  /* 0x000000000000794d */ /* 0x000fea0003800000 */
.L_x_4:
[----:B------:R-:W-:-:S00]  /*0b50*/  BRA `(.L_x_4) ;  /* 0xfffffffc00fc7947 */ /* 0x000fc0000383ffff */
[----:B------:R-:W-:-:S00]  /*0b60*/  NOP ;  /* 0x0000000000007918 */ /* 0x000fc00000000000 */
        /* <DEDUP_REMOVED lines=9> */
.L_x_5:


//--------------------- .nv.shared.reserved.0     --------------------------
	.section	.nv.shared.reserved.0,"aw",@nobits
	.weak		__nv_reservedSMEM_offset_0_alias
	.size		__nv_reservedSMEM_offset_0_alias, 0, 64
	.other		__nv_reservedSMEM_offset_0_alias,@"STO_CUDA_RESERVED_SHARED STV_DEFAULT"
__nv_reservedSMEM_offset_0_alias:
	.zero		0
	.zero		64


//--------------------- .nv.constant0._Z12matMulKernelPKfS0_Pfi --------------------------
	.section	.nv.constant0._Z12matMulKernelPKfS0_Pfi,"a",@progbits
	.sectionflags	@""
	.align	4
.nv.constant0._Z12matMulKernelPKfS0_Pfi:
	.zero		924


//--------------------- SYMBOLS --------------------------

	.type		.nv.reservedSmem.offset0,@object
	.size		.nv.reservedSmem.offset0,0x4
